//
// Generated by NVIDIA NVVM Compiler
//
// Compiler Build ID: CL-36424714
// Cuda compilation tools, release 13.0, V13.0.88
// Based on NVVM 20.0.0
//

.version 9.0
.target sm_100
.address_size 64

	// .globl	_Z5sobelPhS_jjj
// _ZZ5sobelPhS_jjjE5smSrc has been demoted
// _ZZ5sobelPhS_jjjE6xzBase has been demoted

.visible .entry _Z5sobelPhS_jjj(
	.param .u64 .ptr .align 1 _Z5sobelPhS_jjj_param_0,
	.param .u64 .ptr .align 1 _Z5sobelPhS_jjj_param_1,
	.param .u32 _Z5sobelPhS_jjj_param_2,
	.param .u32 _Z5sobelPhS_jjj_param_3,
	.param .u32 _Z5sobelPhS_jjj_param_4
)
{
	.reg .pred 	%p<12>;
	.reg .b16 	%rs<59>;
	.reg .b32 	%r<117>;
	.reg .b32 	%f<5>;
	.reg .b64 	%rd<16>;
	// demoted variable
	.shared .align 1 .b8 _ZZ5sobelPhS_jjjE5smSrc[1024];
	// demoted variable
	.shared .align 2 .b8 _ZZ5sobelPhS_jjjE6xzBase[16];
	ld.param.u64 	%rd1, [_Z5sobelPhS_jjj_param_0];
	ld.param.u32 	%r13, [_Z5sobelPhS_jjj_param_2];
	ld.param.u32 	%r14, [_Z5sobelPhS_jjj_param_3];
	mov.u32 	%r15, %tid.x;
	mov.u32 	%r2, %tid.y;
	mov.u32 	%r3, %tid.z;
	mov.u32 	%r16, %ctaid.x;
	mov.u32 	%r17, %ctaid.y;
	mov.u32 	%r18, %ctaid.z;
	mov.u32 	%r19, %ntid.x;
	mov.u32 	%r20, %ntid.y;
	mov.u32 	%r21, %ntid.z;
	mul.lo.s32 	%r4, %r16, %r19;
	mul.lo.s32 	%r5, %r17, %r20;
	mul.lo.s32 	%r6, %r18, %r21;
	add.s32 	%r7, %r5, %r2;
	add.s32 	%r8, %r6, %r3;
	setp.gt.u32 	%p1, %r2, 21;
	setp.gt.u32 	%p2, %r15, 2;
	or.pred  	%p3, %p1, %p2;
	setp.ne.s32 	%p4, %r3, 0;
	or.pred  	%p5, %p4, %p3;
	@%p5 bra 	$L__BB0_4;
	mad.lo.s32 	%r9, %r2, 3, %r15;
	setp.gt.u32 	%p6, %r9, 63;
	@%p6 bra 	$L__BB0_4;
	shr.u32 	%r22, %r9, 3;
	and.b32  	%r10, %r22, 3;
	and.b32  	%r11, %r22, 4;
	add.s32 	%r23, %r11, %r6;
	add.s32 	%r12, %r23, %r10;
	add.s32 	%r24, %r13, 3;
	setp.gt.u32 	%p7, %r12, %r24;
	@%p7 bra 	$L__BB0_4;
	add.s32 	%r25, %r14, 4;
	mul.wide.u32 	%rd3, %r25, %r12;
	mad.lo.s32 	%r26, %r5, 3, %r4;
	cvt.u64.u32 	%rd4, %r26;
	mad.lo.s64 	%rd5, %rd3, 3, %rd4;
	shr.u64 	%rd6, %rd5, 4;
	cvt.u16.u64 	%rs1, %rd5;
	and.b16  	%rs2, %rs1, 15;
	add.s32 	%r27, %r11, %r10;
	shl.b32 	%r28, %r27, 1;
	mov.u32 	%r29, _ZZ5sobelPhS_jjjE6xzBase;
	add.s32 	%r30, %r29, %r28;
	st.shared.u16 	[%r30], %rs2;
	shl.b32 	%r31, %r10, 3;
	and.b32  	%r32, %r9, 31;
	sub.s32 	%r33, %r32, %r31;
	cvt.s64.s32 	%rd7, %r33;
	add.s64 	%rd8, %rd6, %rd7;
	shl.b32 	%r34, %r9, 4;
	mov.u32 	%r35, _ZZ5sobelPhS_jjjE5smSrc;
	add.s32 	%r36, %r35, %r34;
	cvta.to.global.u64 	%rd9, %rd1;
	shl.b64 	%rd10, %rd8, 4;
	add.s64 	%rd11, %rd9, %rd10;
	ld.global.v4.u32 	{%r37, %r38, %r39, %r40}, [%rd11];
	st.shared.v4.u32 	[%r36], {%r37, %r38, %r39, %r40};
$L__BB0_4:
	setp.ge.u32 	%p8, %r7, %r14;
	setp.ge.u32 	%p9, %r8, %r13;
	or.pred  	%p10, %p8, %p9;
	@%p10 bra 	$L__BB0_6;
	ld.param.u64 	%rd15, [_Z5sobelPhS_jjj_param_1];
	bar.sync 	0;
	shl.b32 	%r41, %r3, 7;
	shl.b32 	%r42, %r3, 1;
	mov.u32 	%r43, _ZZ5sobelPhS_jjjE6xzBase;
	add.s32 	%r44, %r43, %r42;
	mad.lo.s32 	%r45, %r2, 3, %r15;
	ld.shared.u16 	%r46, [%r44];
	add.s32 	%r47, %r45, %r41;
	add.s32 	%r48, %r47, %r46;
	mov.u32 	%r49, _ZZ5sobelPhS_jjjE5smSrc;
	add.s32 	%r50, %r49, %r48;
	ld.shared.u8 	%rs3, [%r50];
	ld.shared.u16 	%r51, [%r44+2];
	add.s32 	%r52, %r47, %r51;
	add.s32 	%r53, %r52, %r49;
	ld.shared.u8 	%rs4, [%r53+128];
	ld.shared.u16 	%r54, [%r44+4];
	add.s32 	%r55, %r47, %r54;
	add.s32 	%r56, %r55, %r49;
	ld.shared.u8 	%rs5, [%r56+256];
	ld.shared.u16 	%r57, [%r44+6];
	add.s32 	%r58, %r47, %r57;
	add.s32 	%r59, %r58, %r49;
	ld.shared.u8 	%rs6, [%r59+384];
	add.s16 	%rs7, %rs6, %rs4;
	shl.b16 	%rs8, %rs7, 2;
	add.s16 	%rs9, %rs8, %rs3;
	ld.shared.u16 	%r60, [%r44+8];
	add.s32 	%r61, %r47, %r60;
	add.s32 	%r62, %r61, %r49;
	ld.shared.u8 	%rs10, [%r62+512];
	add.s16 	%rs11, %rs9, %rs10;
	ld.shared.u8 	%rs12, [%r50+3];
	shl.b16 	%rs13, %rs12, 1;
	add.s16 	%rs14, %rs11, %rs13;
	ld.shared.u8 	%rs15, [%r53+131];
	ld.shared.u8 	%rs16, [%r56+259];
	ld.shared.u8 	%rs17, [%r59+387];
	add.s16 	%rs18, %rs15, %rs17;
	shl.b16 	%rs19, %rs18, 3;
	add.s16 	%rs20, %rs19, %rs14;
	ld.shared.u8 	%rs21, [%r62+515];
	shl.b16 	%rs22, %rs21, 1;
	add.s16 	%rs23, %rs20, %rs22;
	mov.b32 	%r63, {%rs5, %rs16};
	mov.b32 	%r64, 0;
	mov.b32 	%r65, 62714;
	dp2a.lo.u32.s32 	%r66, %r63, %r65, %r64;
	cvt.u32.u16 	%r67, %rs23;
	sub.s32 	%r68, %r66, %r67;
	ld.shared.u8 	%rs24, [%r50+9];
	shl.b16 	%rs25, %rs24, 1;
	ld.shared.u8 	%rs26, [%r53+137];
	shl.b16 	%rs27, %rs26, 3;
	ld.shared.u8 	%rs28, [%r56+265];
	ld.shared.u8 	%rs29, [%r59+393];
	shl.b16 	%rs30, %rs29, 3;
	ld.shared.u8 	%rs31, [%r62+521];
	ld.shared.u8 	%rs32, [%r50+12];
	ld.shared.u8 	%rs33, [%r53+140];
	ld.shared.u8 	%rs34, [%r56+268];
	mov.b32 	%r69, {%rs28, %rs34};
	cvt.u32.u16 	%r70, %rs32;
	mov.b32 	%r71, 1548;
	dp2a.lo.u32.u32 	%r72, %r69, %r71, %r70;
	ld.shared.u8 	%rs35, [%r59+396];
	shl.b16 	%rs36, %rs35, 2;
	ld.shared.u8 	%rs37, [%r62+524];
	add.s16 	%rs38, %rs37, %rs36;
	cvt.u32.u16 	%r73, %rs38;
	add.s32 	%r74, %r73, %r72;
	mul.wide.u16 	%r75, %rs33, 4;
	add.s32 	%r76, %r74, %r75;
	mul.wide.u16 	%r77, %rs31, 2;
	add.s32 	%r78, %r76, %r77;
	cvt.u32.u16 	%r79, %rs30;
	add.s32 	%r80, %r78, %r79;
	cvt.u32.u16 	%r81, %rs27;
	add.s32 	%r82, %r80, %r81;
	cvt.u32.u16 	%r83, %rs25;
	add.s32 	%r84, %r82, %r83;
	add.s32 	%r85, %r84, %r68;
	cvt.u16.u32 	%rs39, %r85;
	shl.b16 	%rs40, %rs6, 1;
	shl.b16 	%rs41, %rs12, 2;
	shl.b16 	%rs42, %rs15, 3;
	add.s16 	%rs43, %rs41, %rs42;
	shl.b16 	%rs44, %rs17, 3;
	ld.shared.u8 	%r86, [%r53+134];
	cvt.u32.u16 	%r87, %rs4;
	prmt.b32 	%r88, %r87, %r86, 0x3340U;
	ld.shared.u8 	%r89, [%r50+6];
	prmt.b32 	%r90, %r89, 0, 0x3340U;
	prmt.b32 	%r91, %r88, %r90, 0x5410U;
	mul.wide.u16 	%r92, %rs21, 4;
	mov.b32 	%r93, 16446718;
	dp4a.u32.s32 	%r94, %r91, %r93, %r92;
	ld.shared.u8 	%rs45, [%r59+390];
	ld.shared.u8 	%rs46, [%r62+518];
	mov.b32 	%r95, {%rs46, %rs45};
	cvt.u32.u16 	%r96, %rs10;
	mov.b32 	%r97, 3078;
	dp2a.lo.u32.u32 	%r98, %r95, %r97, %r96;
	shl.b16 	%rs47, %rs24, 2;
	add.s16 	%rs48, %rs47, %rs27;
	shl.b16 	%rs49, %rs31, 2;
	shl.b16 	%rs50, %rs33, 1;
	add.s16 	%rs51, %rs50, %rs32;
	shl.b16 	%rs52, %rs35, 1;
	add.s16 	%rs53, %rs37, %rs52;
	sub.s16 	%rs54, %rs53, %rs51;
	add.s16 	%rs55, %rs54, %rs49;
	add.s16 	%rs56, %rs55, %rs30;
	sub.s16 	%rs57, %rs56, %rs48;
	cvt.u32.u16 	%r99, %rs57;
	add.s32 	%r100, %r99, %r98;
	add.s32 	%r101, %r100, %r94;
	cvt.u32.u16 	%r102, %rs44;
	add.s32 	%r103, %r101, %r102;
	cvt.u32.u16 	%r104, %rs43;
	sub.s32 	%r105, %r103, %r104;
	cvt.u32.u16 	%r106, %rs40;
	add.s32 	%r107, %r105, %r106;
	cvt.u32.u16 	%r108, %rs3;
	sub.s32 	%r109, %r107, %r108;
	cvt.u16.u32 	%rs58, %r109;
	mul.wide.s16 	%r110, %rs39, %rs39;
	mul.wide.s16 	%r111, %rs58, %rs58;
	add.s32 	%r112, %r111, %r110;
	cvt.rn.f32.u32 	%f1, %r112;
	sqrt.rn.f32 	%f2, %f1;
	mul.f32 	%f3, %f2, 0f3E000000;
	setp.gt.f32 	%p11, %f3, 0f437F0000;
	selp.f32 	%f4, 0f437F0000, %f3, %p11;
	cvt.rzi.u32.f32 	%r113, %f4;
	mad.lo.s32 	%r114, %r14, %r8, %r7;
	add.s32 	%r115, %r4, %r15;
	mad.lo.s32 	%r116, %r114, 3, %r115;
	cvt.u64.u32 	%rd12, %r116;
	cvta.to.global.u64 	%rd13, %rd15;
	add.s64 	%rd14, %rd13, %rd12;
	st.global.u8 	[%rd14], %r113;
$L__BB0_6:
	ret;

}


// ===== COMPILED SASS (sm_100) =====

	.target	sm_100

	.elftype	@"ET_EXEC"


//--------------------- .note.nv.tkinfo           --------------------------
	.section	.note.nv.tkinfo,"",@"SHT_NOTE"
	.sectionflags	@"SHF_NOTE_NV_TKINFO"
	.tkinfo
        /*0018*/ 	.word	0x00000002
        /*0030*/ 	.string	""
        /*0030*/ 	.string	"ptxas"
        /*0030*/ 	.string	"Cuda compilation tools, release 13.0, V13.0.88"
        /*0030*/ 	.string	"Build cuda_13.0.r13.0/compiler.36424714_0"
        /*0030*/ 	.string	"-arch sm_100 -m 64 "



//--------------------- .note.nv.cuinfo           --------------------------
	.section	.note.nv.cuinfo,"",@"SHT_NOTE"
	.sectionflags	@"SHF_NOTE_NV_CUINFO"
        /*0018*/ 	.short	0x0002
        /*001a*/ 	.short	0x0064
        /*001c*/ 	.short	0x0082
	.zero		2


//--------------------- .nv.info                  --------------------------
	.section	.nv.info,"",@"SHT_CUDA_INFO"
	.align	4


	//----- nvinfo : EIATTR_REGCOUNT
	.align		4
        /*0000*/ 	.byte	0x04, 0x2f
        /*0002*/ 	.short	(.L_1 - .L_0)
	.align		4
.L_0:
        /*0004*/ 	.word	index@(_Z5sobelPhS_jjj)
        /*0008*/ 	.word	0x0000001e


	//----- nvinfo : EIATTR_FRAME_SIZE
	.align		4
.L_1:
        /*000c*/ 	.byte	0x04, 0x11
        /*000e*/ 	.short	(.L_3 - .L_2)
	.align		4
.L_2:
        /*0010*/ 	.word	index@($__internal_0_$__cuda_sm20_sqrt_rn_f32_slowpath)
        /*0014*/ 	.word	0x00000000


	//----- nvinfo : EIATTR_FRAME_SIZE
	.align		4
.L_3:
        /*0018*/ 	.byte	0x04, 0x11
        /*001a*/ 	.short	(.L_5 - .L_4)
	.align		4
.L_4:
        /*001c*/ 	.word	index@(_Z5sobelPhS_jjj)
        /*0020*/ 	.word	0x00000000


	//----- nvinfo : EIATTR_MIN_STACK_SIZE
	.align		4
.L_5:
        /*0024*/ 	.byte	0x04, 0x12
        /*0026*/ 	.short	(.L_7 - .L_6)
	.align		4
.L_6:
        /*0028*/ 	.word	index@(_Z5sobelPhS_jjj)
        /*002c*/ 	.word	0x00000000
.L_7:


//--------------------- .nv.compat                --------------------------
	.section	.nv.compat,"",@"SHT_CUDA_COMPAT_INFO"
	.align	4
        /*0000*/ 	.byte	0x02, 0x09, 0x00, 0x00, 0x02, 0x02, 0x01, 0x00, 0x02, 0x05, 0x05, 0x00, 0x03, 0x07, 0x01, 0x01
        /*0010*/ 	.byte	0x02, 0x03, 0x00, 0x00, 0x02, 0x06, 0x01, 0x00, 0x04, 0x0b, 0x08, 0x00, 0x01, 0x00, 0x00, 0x00
        /*0020*/ 	.byte	0x00, 0x00, 0x00, 0x00


//--------------------- .nv.info._Z5sobelPhS_jjj  --------------------------
	.section	.nv.info._Z5sobelPhS_jjj,"",@"SHT_CUDA_INFO"
	.sectionflags	@""
	.align	4


	//----- nvinfo : EIATTR_CUDA_API_VERSION
	.align		4
        /*0000*/ 	.byte	0x04, 0x37
        /*0002*/ 	.short	(.L_9 - .L_8)
.L_8:
        /*0004*/ 	.word	0x00000082


	//----- nvinfo : EIATTR_KPARAM_INFO
	.align		4
.L_9:
        /*0008*/ 	.byte	0x04, 0x17
        /*000a*/ 	.short	(.L_11 - .L_10)
.L_10:
        /*000c*/ 	.word	0x00000000
        /*0010*/ 	.short	0x0004
        /*0012*/ 	.short	0x0018
        /*0014*/ 	.byte	0x00, 0xf0, 0x11, 0x00


	//----- nvinfo : EIATTR_KPARAM_INFO
	.align		4
.L_11:
        /*0018*/ 	.byte	0x04, 0x17
        /*001a*/ 	.short	(.L_13 - .L_12)
.L_12:
        /*001c*/ 	.word	0x00000000
        /*0020*/ 	.short	0x0003
        /*0022*/ 	.short	0x0014
        /*0024*/ 	.byte	0x00, 0xf0, 0x11, 0x00


	//----- nvinfo : EIATTR_KPARAM_INFO
	.align		4
.L_13:
        /*0028*/ 	.byte	0x04, 0x17
        /*002a*/ 	.short	(.L_15 - .L_14)
.L_14:
        /*002c*/ 	.word	0x00000000
        /*0030*/ 	.short	0x0002
        /*0032*/ 	.short	0x0010
        /*0034*/ 	.byte	0x00, 0xf0, 0x11, 0x00


	//----- nvinfo : EIATTR_KPARAM_INFO
	.align		4
.L_15:
        /*0038*/ 	.byte	0x04, 0x17
        /*003a*/ 	.short	(.L_17 - .L_16)
.L_16:
        /*003c*/ 	.word	0x00000000
        /*0040*/ 	.short	0x0001
        /*0042*/ 	.short	0x0008
        /*0044*/ 	.byte	0x00, 0xf5, 0x21, 0x00


	//----- nvinfo : EIATTR_KPARAM_INFO
	.align		4
.L_17:
        /*0048*/ 	.byte	0x04, 0x17
        /*004a*/ 	.short	(.L_19 - .L_18)
.L_18:
        /*004c*/ 	.word	0x00000000
        /*0050*/ 	.short	0x0000
        /*0052*/ 	.short	0x0000
        /*0054*/ 	.byte	0x00, 0xf5, 0x21, 0x00


	//----- nvinfo : EIATTR_SPARSE_MMA_MASK
	.align		4
.L_19:
        /*0058*/ 	.byte	0x03, 0x50
        /*005a*/ 	.short	0x0000


	//----- nvinfo : EIATTR_MAXREG_COUNT
	.align		4
        /*005c*/ 	.byte	0x03, 0x1b
        /*005e*/ 	.short	0x00ff


	//----- nvinfo : EIATTR_NUM_BARRIERS
	.align		4
        /*0060*/ 	.byte	0x02, 0x4c
        /*0062*/ 	.byte	0x01
	.zero		1


	//----- nvinfo : EIATTR_MERCURY_ISA_VERSION
	.align		4
        /*0064*/ 	.byte	0x03, 0x5f
        /*0066*/ 	.short	0x0101


	//----- nvinfo : EIATTR_VRC_CTA_INIT_COUNT
	.align		4
        /*0068*/ 	.byte	0x02, 0x4a
	.zero		1
	.zero		1


	//----- nvinfo : EIATTR_EXIT_INSTR_OFFSETS
	.align		4
        /*006c*/ 	.byte	0x04, 0x1c
        /*006e*/ 	.short	(.L_21 - .L_20)


	//   ....[0]....
.L_20:
        /*0070*/ 	.word	0x00000420


	//   ....[1]....
        /*0074*/ 	.word	0x00000be0


	//----- nvinfo : EIATTR_CRS_STACK_SIZE
	.align		4
.L_21:
        /*0078*/ 	.byte	0x04, 0x1e
        /*007a*/ 	.short	(.L_23 - .L_22)
.L_22:
        /*007c*/ 	.word	0x00000000


	//----- nvinfo : EIATTR_CBANK_PARAM_SIZE
	.align		4
.L_23:
        /*0080*/ 	.byte	0x03, 0x19
        /*0082*/ 	.short	0x001c


	//----- nvinfo : EIATTR_PARAM_CBANK
	.align		4
        /*0084*/ 	.byte	0x04, 0x0a
        /*0086*/ 	.short	(.L_25 - .L_24)
	.align		4
.L_24:
        /*0088*/ 	.word	index@(.nv.constant0._Z5sobelPhS_jjj)
        /*008c*/ 	.short	0x0380
        /*008e*/ 	.short	0x001c


	//----- nvinfo : EIATTR_SW_WAR
	.align		4
.L_25:
        /*0090*/ 	.byte	0x04, 0x36
        /*0092*/ 	.short	(.L_27 - .L_26)
.L_26:
        /*0094*/ 	.word	0x00000008
.L_27:


//--------------------- .nv.callgraph             --------------------------
	.section	.nv.callgraph,"",@"SHT_CUDA_CALLGRAPH"
	.align	4
	.sectionentsize	8
	.align		4
        /*0000*/ 	.word	0x00000000
	.align		4
        /*0004*/ 	.word	0xffffffff
	.align		4
        /*0008*/ 	.word	0x00000000
	.align		4
        /*000c*/ 	.word	0xfffffffe
	.align		4
        /*0010*/ 	.word	0x00000000
	.align		4
        /*0014*/ 	.word	0xfffffffd
	.align		4
        /*0018*/ 	.word	0x00000000
	.align		4
        /*001c*/ 	.word	0xfffffffc


//--------------------- .text._Z5sobelPhS_jjj     --------------------------
	.section	.text._Z5sobelPhS_jjj,"ax",@progbits
	.align	128
        .global         _Z5sobelPhS_jjj
        .type           _Z5sobelPhS_jjj,@function
        .size           _Z5sobelPhS_jjj,(.L_x_7 - _Z5sobelPhS_jjj)
        .other          _Z5sobelPhS_jjj,@"STO_CUDA_ENTRY STV_DEFAULT"
_Z5sobelPhS_jjj:
.text._Z5sobelPhS_jjj:
[----:B------:R-:W-:Y:S01]  /*0000*/  LDC R1, c[0x0][0x37c] ;  /* 0x0000df00ff017b82 */ /* 0x000fe20000000800 */
[----:B------:R-:W0:Y:S07]  /*0010*/  S2R R2, SR_TID.X ;  /* 0x0000000000027919 */ /* 0x000e2e0000002100 */
[----:B------:R-:W1:Y:S01]  /*0020*/  S2UR UR5, SR_CTAID.Y ;  /* 0x00000000000579c3 */ /* 0x000e620000002600 */
[----:B------:R-:W2:Y:S01]  /*0030*/  LDCU UR7, c[0x0][0x360] ;  /* 0x00006c00ff0777ac */ /* 0x000ea20008000800 */
[----:B------:R-:W-:Y:S01]  /*0040*/  BSSY.RECONVERGENT B0, `(.L_x_0) ;  /* 0x000003a000007945 */ /* 0x000fe20003800200 */
[----:B------:R-:W3:Y:S01]  /*0050*/  S2R R5, SR_TID.Y ;  /* 0x0000000000057919 */ /* 0x000ee20000002200 */
[----:B------:R-:W1:Y:S01]  /*0060*/  LDCU UR8, c[0x0][0x364] ;  /* 0x00006c80ff0877ac */ /* 0x000e620008000800 */
[----:B------:R-:W4:Y:S03]  /*0070*/  S2R R0, SR_TID.Z ;  /* 0x0000000000007919 */ /* 0x000f260000002300 */
[----:B------:R-:W5:Y:S01]  /*0080*/  S2UR UR6, SR_CTAID.Z ;  /* 0x00000000000679c3 */ /* 0x000f620000002700 */
[----:B------:R-:W5:Y:S01]  /*0090*/  LDCU UR9, c[0x0][0x368] ;  /* 0x00006d00ff0977ac */ /* 0x000f620008000800 */
[----:B------:R-:W2:Y:S06]  /*00a0*/  LDCU.64 UR10, c[0x0][0x358] ;  /* 0x00006b00ff0a77ac */ /* 0x000eac0008000a00 */
[----:B------:R-:W2:Y:S01]  /*00b0*/  S2UR UR4, SR_CTAID.X ;  /* 0x00000000000479c3 */ /* 0x000ea20000002500 */
[----:B-1----:R-:W-:Y:S01]  /*00c0*/  UIMAD UR5, UR5, UR8, URZ ;  /* 0x00000008050572a4 */ /* 0x002fe2000f8e02ff */
[----:B0-----:R-:W-:Y:S01]  /*00d0*/  ISETP.GT.U32.AND P0, PT, R2, 0x2, PT ;  /* 0x000000020200780c */ /* 0x001fe20003f04070 */
[----:B-----5:R-:W-:-:S03]  /*00e0*/  UIMAD UR6, UR6, UR9, URZ ;  /* 0x00000009060672a4 */ /* 0x020fc6000f8e02ff */
[C---:B---3--:R-:W-:Y:S01]  /*00f0*/  ISETP.GT.U32.OR P0, PT, R5.reuse, 0x15, P0 ;  /* 0x000000150500780c */ /* 0x048fe20000704470 */
[----:B------:R-:W-:-:S03]  /*0100*/  VIADD R3, R5, UR5 ;  /* 0x0000000505037c36 */ /* 0x000fc60008000000 */
[C---:B----4-:R-:W-:Y:S01]  /*0110*/  ISETP.NE.OR P0, PT, R0.reuse, RZ, P0 ;  /* 0x000000ff0000720c */ /* 0x050fe20000705670 */
[----:B--2---:R-:W-:Y:S01]  /*0120*/  UIMAD UR4, UR4, UR7, URZ ;  /* 0x00000007040472a4 */ /* 0x004fe2000f8e02ff */
[----:B------:R-:W-:-:S11]  /*0130*/  VIADD R4, R0, UR6 ;  /* 0x0000000600047c36 */ /* 0x000fd60008000000 */
[----:B------:R-:W-:Y:S05]  /*0140*/  @P0 BRA `(.L_x_1) ;  /* 0x0000000000a40947 */ /* 0x000fea0003800000 */
[----:B------:R-:W-:-:S05]  /*0150*/  IMAD R12, R5, 0x3, R2 ;  /* 0x00000003050c7824 */ /* 0x000fca00078e0202 */
[----:B------:R-:W-:-:S13]  /*0160*/  ISETP.GT.U32.AND P0, PT, R12, 0x3f, PT ;  /* 0x0000003f0c00780c */ /* 0x000fda0003f04070 */
[----:B------:R-:W-:Y:S05]  /*0170*/  @P0 BRA `(.L_x_1) ;  /* 0x0000000000980947 */ /* 0x000fea0003800000 */
[----:B------:R-:W0:Y:S01]  /*0180*/  LDCU UR7, c[0x0][0x390] ;  /* 0x00007200ff0777ac */ /* 0x000e220008000800 */
[----:B------:R-:W-:-:S04]  /*0190*/  SHF.R.U32.HI R6, RZ, 0x3, R12 ;  /* 0x00000003ff067819 */ /* 0x000fc8000001160c */
[C---:B------:R-:W-:Y:S02]  /*01a0*/  LOP3.LUT R13, R6.reuse, 0x3, RZ, 0xc0, !PT ;  /* 0x00000003060d7812 */ /* 0x040fe400078ec0ff */
[----:B------:R-:W-:-:S04]  /*01b0*/  LOP3.LUT R14, R6, 0x4, RZ, 0xc0, !PT ;  /* 0x00000004060e7812 */ /* 0x000fc800078ec0ff */
[----:B------:R-:W-:Y:S01]  /*01c0*/  IADD3 R8, PT, PT, R13, UR6, R14 ;  /* 0x000000060d087c10 */ /* 0x000fe2000fffe00e */
[----:B0-----:R-:W-:-:S06]  /*01d0*/  UIADD3 UR7, UPT, UPT, UR7, 0x3, URZ ;  /* 0x0000000307077890 */ /* 0x001fcc000fffe0ff */
[----:B------:R-:W-:-:S13]  /*01e0*/  ISETP.GT.U32.AND P0, PT, R8, UR7, PT ;  /* 0x0000000708007c0c */ /* 0x000fda000bf04070 */
[----:B------:R-:W-:Y:S05]  /*01f0*/  @P0 BRA `(.L_x_1) ;  /* 0x0000000000780947 */ /* 0x000fea0003800000 */
[----:B------:R-:W0:Y:S01]  /*0200*/  LDCU UR7, c[0x0][0x394] ;  /* 0x00007280ff0777ac */ /* 0x000e220008000800 */
[----:B------:R-:W-:Y:S01]  /*0210*/  IMAD.MOV.U32 R7, RZ, RZ, RZ ;  /* 0x000000ffff077224 */ /* 0x000fe200078e00ff */
[----:B------:R-:W-:-:S06]  /*0220*/  UIMAD UR8, UR5, 0x3, UR4 ;  /* 0x00000003050878a4 */ /* 0x000fcc000f8e0204 */
[----:B------:R-:W-:-:S05]  /*0230*/  IMAD.U32 R6, RZ, RZ, UR8 ;  /* 0x00000008ff067e24 */ /* 0x000fca000f8e00ff */
[----:B------:R-:W1:Y:S01]  /*0240*/  LDCU.64 UR8, c[0x0][0x380] ;  /* 0x00007000ff0877ac */ /* 0x000e620008000a00 */
[----:B0-----:R-:W-:-:S06]  /*0250*/  UIADD3 UR7, UPT, UPT, UR7, 0x4, URZ ;  /* 0x0000000407077890 */ /* 0x001fcc000fffe0ff */
[----:B------:R-:W-:-:S04]  /*0260*/  IMAD.WIDE.U32 R8, R8, UR7, RZ ;  /* 0x0000000708087c25 */ /* 0x000fc8000f8e00ff */
[----:B------:R-:W-:Y:S02]  /*0270*/  IMAD R9, R9, 0x3, RZ ;  /* 0x0000000309097824 */ /* 0x000fe400078e02ff */
[----:B------:R-:W-:Y:S01]  /*0280*/  IMAD.WIDE.U32 R6, R8, 0x3, R6 ;  /* 0x0000000308067825 */ /* 0x000fe200078e0006 */
[----:B------:R-:W-:-:S04]  /*0290*/  LOP3.LUT R8, R12, 0x1f, RZ, 0xc0, !PT ;  /* 0x0000001f0c087812 */ /* 0x000fc800078ec0ff */
[----:B------:R-:W-:Y:S01]  /*02a0*/  IADD3 R9, PT, PT, R7, R9, RZ ;  /* 0x0000000907097210 */ /* 0x000fe20007ffe0ff */
[----:B------:R-:W-:-:S03]  /*02b0*/  IMAD R8, R13, -0x8, R8 ;  /* 0xfffffff80d087824 */ /* 0x000fc600078e0208 */
[--C-:B------:R-:W-:Y:S02]  /*02c0*/  SHF.R.U64 R7, R6, 0x4, R9.reuse ;  /* 0x0000000406077819 */ /* 0x100fe40000001209 */
[----:B------:R-:W-:Y:S02]  /*02d0*/  SHF.R.U32.HI R9, RZ, 0x4, R9 ;  /* 0x00000004ff097819 */ /* 0x000fe40000011609 */
[----:B------:R-:W-:-:S04]  /*02e0*/  IADD3 R7, P0, PT, R8, R7, RZ ;  /* 0x0000000708077210 */ /* 0x000fc80007f1e0ff */
[----:B------:R-:W-:Y:S02]  /*02f0*/  LEA.HI.X.SX32 R10, R8, R9, 0x1, P0 ;  /* 0x00000009080a7211 */ /* 0x000fe400000f0eff */
[----:B-1----:R-:W-:-:S04]  /*0300*/  LEA R8, P0, R7, UR8, 0x4 ;  /* 0x0000000807087c11 */ /* 0x002fc8000f8020ff */
[----:B------:R-:W-:-:S06]  /*0310*/  LEA.HI.X R9, R7, UR9, R10, 0x4, P0 ;  /* 0x0000000907097c11 */ /* 0x000fcc00080f240a */
[----:B------:R-:W2:Y:S01]  /*0320*/  LDG.E.128 R8, desc[UR10][R8.64] ;  /* 0x0000000a08087981 */ /* 0x000ea2000c1e1d00 */
[----:B------:R-:W0:Y:S01]  /*0330*/  S2UR UR9, SR_CgaCtaId ;  /* 0x00000000000979c3 */ /* 0x000e220000008800 */
[----:B------:R-:W-:Y:S01]  /*0340*/  UMOV UR7, 0x400 ;  /* 0x0000040000077882 */ /* 0x000fe20000000000 */
[----:B------:R-:W-:Y:S01]  /*0350*/  IMAD.IADD R13, R13, 0x1, R14 ;  /* 0x000000010d0d7824 */ /* 0x000fe200078e020e */
[----:B------:R-:W-:Y:S01]  /*0360*/  UIADD3 UR8, UPT, UPT, UR7, 0x400, URZ ;  /* 0x0000040007087890 */ /* 0x000fe2000fffe0ff */
[----:B------:R-:W-:-:S03]  /*0370*/  LOP3.LUT R6, R6, 0xf, RZ, 0xc0, !PT ;  /* 0x0000000f06067812 */ /* 0x000fc600078ec0ff */
[----:B0-----:R-:W-:Y:S02]  /*0380*/  ULEA UR8, UR9, UR8, 0x18 ;  /* 0x0000000809087291 */ /* 0x001fe4000f8ec0ff */
[----:B------:R-:W-:-:S04]  /*0390*/  ULEA UR7, UR9, UR7, 0x18 ;  /* 0x0000000709077291 */ /* 0x000fc8000f8ec0ff */
[----:B------:R-:W-:Y:S02]  /*03a0*/  LEA R13, R13, UR8, 0x1 ;  /* 0x000000080d0d7c11 */ /* 0x000fe4000f8e08ff */
[----:B------:R-:W-:-:S03]  /*03b0*/  LEA R12, R12, UR7, 0x4 ;  /* 0x000000070c0c7c11 */ /* 0x000fc6000f8e20ff */
[----:B------:R0:W-:Y:S04]  /*03c0*/  STS.U16 [R13], R6 ;  /* 0x000000060d007388 */ /* 0x0001e80000000400 */
[----:B--2---:R0:W-:Y:S02]  /*03d0*/  STS.128 [R12], R8 ;  /* 0x000000080c007388 */ /* 0x0041e40000000c00 */
.L_x_1:
[----:B------:R-:W-:Y:S05]  /*03e0*/  BSYNC.RECONVERGENT B0 ;  /* 0x0000000000007941 */ /* 0x000fea0003800200 */
.L_x_0:
[----:B------:R-:W1:Y:S02]  /*03f0*/  LDCU.64 UR8, c[0x0][0x390] ;  /* 0x00007200ff0877ac */ /* 0x000e640008000a00 */
[----:B-1----:R-:W-:-:S04]  /*0400*/  ISETP.GE.U32.AND P0, PT, R4, UR8, PT ;  /* 0x0000000804007c0c */ /* 0x002fc8000bf06070 */
[----:B------:R-:W-:-:S13]  /*0410*/  ISETP.GE.U32.OR P0, PT, R3, UR9, P0 ;  /* 0x0000000903007c0c */ /* 0x000fda0008706470 */
[----:B------:R-:W-:Y:S05]  /*0420*/  @P0 EXIT ;  /* 0x000000000000094d */ /* 0x000fea0003800000 */
[----:B------:R-:W1:Y:S08]  /*0430*/  S2UR UR7, SR_CgaCtaId ;  /* 0x00000000000779c3 */ /* 0x000e700000008800 */
[----:B------:R-:W-:Y:S01]  /*0440*/  BAR.SYNC.DEFER_BLOCKING 0x0 ;  /* 0x0000000000007b1d */ /* 0x000fe20000010000 */
[----:B------:R-:W-:-:S05]  /*0450*/  IMAD R5, R5, 0x3, R2 ;  /* 0x0000000305057824 */ /* 0x000fca00078e0202 */
[----:B------:R-:W-:Y:S01]  /*0460*/  UMOV UR5, 0x400 ;  /* 0x0000040000057882 */ /* 0x000fe20000000000 */
[----:B------:R-:W-:Y:S01]  /*0470*/  BSSY.RECONVERGENT B0, `(.L_x_2) ;  /* 0x000006b000007945 */ /* 0x000fe20003800200 */
[----:B------:R-:W-:-:S04]  /*0480*/  UIADD3 UR6, UPT, UPT, UR5, 0x400, URZ ;  /* 0x0000040005067890 */ /* 0x000fc8000fffe0ff */
[----:B-1----:R-:W-:Y:S02]  /*0490*/  ULEA UR6, UR7, UR6, 0x18 ;  /* 0x0000000607067291 */ /* 0x002fe4000f8ec0ff */
[----:B------:R-:W-:-:S04]  /*04a0*/  ULEA UR5, UR7, UR5, 0x18 ;  /* 0x0000000507057291 */ /* 0x000fc8000f8ec0ff */
[C---:B0-----:R-:W-:Y:S01]  /*04b0*/  LEA R6, R0.reuse, UR6, 0x1 ;  /* 0x0000000600067c11 */ /* 0x041fe2000f8e08ff */
[----:B------:R-:W-:Y:S01]  /*04c0*/  IMAD R0, R0, 0x80, R5 ;  /* 0x0000008000007824 */ /* 0x000fe200078e0205 */
[----:B------:R-:W-:-:S03]  /*04d0*/  UMOV UR6, 0xc06 ;  /* 0x00000c0600067882 */ /* 0x000fc60000000000 */
[----:B------:R-:W0:Y:S04]  /*04e0*/  LDS.U16 R11, [R6+0x4] ;  /* 0x00000400060b7984 */ /* 0x000e280000000400 */
[----:B------:R-:W1:Y:S04]  /*04f0*/  LDS.U16 R13, [R6+0x6] ;  /* 0x00000600060d7984 */ /* 0x000e680000000400 */
[----:B------:R-:W2:Y:S04]  /*0500*/  LDS.U16 R17, [R6+0x8] ;  /* 0x0000080006117984 */ /* 0x000ea80000000400 */
[----:B------:R-:W3:Y:S04]  /*0510*/  LDS.U16 R7, [R6] ;  /* 0x0000000006077984 */ /* 0x000ee80000000400 */
[----:B------:R-:W4:Y:S01]  /*0520*/  LDS.U16 R9, [R6+0x2] ;  /* 0x0000020006097984 */ /* 0x000f220000000400 */
[----:B0-----:R-:W-:-:S02]  /*0530*/  IADD3 R11, PT, PT, R0, UR5, R11 ;  /* 0x00000005000b7c10 */ /* 0x001fc4000fffe00b */
[----:B-1----:R-:W-:-:S03]  /*0540*/  IADD3 R20, PT, PT, R0, UR5, R13 ;  /* 0x0000000500147c10 */ /* 0x002fc6000fffe00d */
[----:B------:R-:W-:Y:S01]  /*0550*/  LDS.U8 R21, [R11+0x109] ;  /* 0x000109000b157984 */ /* 0x000fe20000000000 */
[----:B--2---:R-:W-:-:S03]  /*0560*/  IADD3 R17, PT, PT, R0, UR5, R17 ;  /* 0x0000000500117c10 */ /* 0x004fc6000fffe011 */
[----:B------:R-:W-:Y:S01]  /*0570*/  LDS.U8 R22, [R11+0x10c] ;  /* 0x00010c000b167984 */ /* 0x000fe20000000000 */
[----:B---3--:R-:W-:-:S03]  /*0580*/  IADD3 R27, PT, PT, R0, UR5, R7 ;  /* 0x00000005001b7c10 */ /* 0x008fc6000fffe007 */
[----:B------:R-:W-:Y:S01]  /*0590*/  LDS.U8 R18, [R11+0x100] ;  /* 0x000100000b127984 */ /* 0x000fe20000000000 */
[----:B----4-:R-:W-:-:S03]  /*05a0*/  IADD3 R25, PT, PT, R0, UR5, R9 ;  /* 0x0000000500197c10 */ /* 0x010fc6000fffe009 */
[----:B------:R-:W0:Y:S01]  /*05b0*/  LDS.U8 R19, [R11+0x103] ;  /* 0x000103000b137984 */ /* 0x000e220000000000 */
[----:B------:R-:W-:-:S03]  /*05c0*/  UMOV UR5, 0x60c ;  /* 0x0000060c00057882 */ /* 0x000fc60000000000 */
[----:B------:R-:W-:Y:S04]  /*05d0*/  LDS.U8 R23, [R20+0x18c] ;  /* 0x00018c0014177984 */ /* 0x000fe80000000000 */
[----:B------:R-:W1:Y:S04]  /*05e0*/  LDS.U8 R24, [R17+0x20c] ;  /* 0x00020c0011187984 */ /* 0x000e680000000000 */
[----:B------:R-:W-:Y:S04]  /*05f0*/  LDS.U8 R0, [R27+0xc] ;  /* 0x00000c001b007984 */ /* 0x000fe80000000000 */
[----:B------:R-:W-:Y:S04]  /*0600*/  LDS.U8 R5, [R25+0x8c] ;  /* 0x00008c0019057984 */ /* 0x000fe80000000000 */
[----:B------:R-:W-:Y:S04]  /*0610*/  LDS.U8 R6, [R25+0x80] ;  /* 0x0000800019067984 */ /* 0x000fe80000000000 */
[----:B------:R-:W-:Y:S04]  /*0620*/  LDS.U8 R7, [R20+0x180] ;  /* 0x0001800014077984 */ /* 0x000fe80000000000 */
[----:B------:R-:W2:Y:S04]  /*0630*/  LDS.U8 R12, [R25+0x89] ;  /* 0x00008900190c7984 */ /* 0x000ea80000000000 */
[----:B------:R-:W-:Y:S04]  /*0640*/  LDS.U8 R8, [R27] ;  /* 0x000000001b087984 */ /* 0x000fe80000000000 */
[----:B------:R-:W-:Y:S04]  /*0650*/  LDS.U8 R11, [R25+0x86] ;  /* 0x00008600190b7984 */ /* 0x000fe80000000000 */
[----:B------:R-:W3:Y:S01]  /*0660*/  LDS.U8 R13, [R27+0x6] ;  /* 0x000006001b0d7984 */ /* 0x000ee20000000000 */
[----:B0-----:R-:W-:-:S03]  /*0670*/  PRMT R18, R18, 0x5410, R19 ;  /* 0x0000541012127816 */ /* 0x001fc60000000013 */
[----:B------:R-:W0:Y:S04]  /*0680*/  LDS.U8 R15, [R27+0x9] ;  /* 0x000009001b0f7984 */ /* 0x000e280000000000 */
[----:B------:R-:W4:Y:S01]  /*0690*/  LDS.U8 R10, [R17+0x200] ;  /* 0x00020000110a7984 */ /* 0x000f220000000000 */
[----:B-1----:R-:W-:-:S03]  /*06a0*/  IMAD R26, R23, 0x4, R24 ;  /* 0x00000004171a7824 */ /* 0x002fc600078e0218 */
[----:B------:R1:W-:Y:S04]  /*06b0*/  LDS.U8 R9, [R25+0x83] ;  /* 0x0000830019097984 */ /* 0x0003e80000000000 */
[----:B------:R-:W5:Y:S04]  /*06c0*/  LDS.U8 R14, [R20+0x183] ;  /* 0x00018300140e7984 */ /* 0x000f680000000000 */
[----:B------:R2:W5:Y:S01]  /*06d0*/  LDS.U8 R16, [R27+0x3] ;  /* 0x000003001b107984 */ /* 0x0005620000000000 */
[----:B-1----:R-:W-:-:S03]  /*06e0*/  LEA R25, R23, R24, 0x1 ;  /* 0x0000001817197211 */ /* 0x002fc600078e08ff */
[----:B------:R-:W1:Y:S01]  /*06f0*/  LDS.U8 R19, [R17+0x203] ;  /* 0x0002030011137984 */ /* 0x000e620000000000 */
[----:B--2---:R-:W-:-:S03]  /*0700*/  PRMT R27, R21, 0x5410, R22 ;  /* 0x00005410151b7816 */ /* 0x004fc60000000016 */
[----:B------:R-:W-:Y:S01]  /*0710*/  LDS.U8 R23, [R20+0x186] ;  /* 0x0001860014177984 */ /* 0x000fe20000000000 */
[----:B------:R-:W-:-:S03]  /*0720*/  IMAD.SHL.U32 R12, R12, 0x8, RZ ;  /* 0x000000080c0c7824 */ /* 0x000fc600078e00ff */
[----:B------:R-:W2:Y:S01]  /*0730*/  LDS.U8 R22, [R17+0x209] ;  /* 0x0002090011167984 */ /* 0x000ea20000000000 */
[--C-:B------:R-:W-:Y:S01]  /*0740*/  IDP.2A.LO.U16.U8 R27, R27, UR5, R0.reuse ;  /* 0x000000051b1b7c26 */ /* 0x100fe20008001000 */
[----:B------:R-:W-:Y:S01]  /*0750*/  UMOV UR5, 0xfaf4fe ;  /* 0x00faf4fe00057882 */ /* 0x000fe20000000000 */
[----:B------:R-:W-:Y:S01]  /*0760*/  IMAD R0, R5, 0x2, R0 ;  /* 0x0000000205007824 */ /* 0x000fe200078e0200 */
[----:B------:R-:W2:Y:S01]  /*0770*/  LDS.U8 R21, [R20+0x189] ;  /* 0x0001890014157984 */ /* 0x000ea20000000000 */
[----:B------:R-:W-:Y:S01]  /*0780*/  IMAD.IADD R26, R27, 0x1, R26 ;  /* 0x000000011b1a7824 */ /* 0x000fe200078e021a */
[----:B------:R-:W-:Y:S01]  /*0790*/  IADD3 R27, PT, PT, R6, R7, RZ ;  /* 0x00000007061b7210 */ /* 0x000fe20007ffe0ff */
[----:B------:R-:W-:Y:S01]  /*07a0*/  IMAD.MOV R0, RZ, RZ, -R0 ;  /* 0x000000ffff007224 */ /* 0x000fe200078e0a00 */
[----:B------:R0:W2:Y:S01]  /*07b0*/  LDS.U8 R24, [R17+0x206] ;  /* 0x0002060011187984 */ /* 0x0000a20000000000 */
[----:B---3--:R-:W-:Y:S01]  /*07c0*/  PRMT R13, R13, 0x3340, RZ ;  /* 0x000033400d0d7816 */ /* 0x008fe200000000ff */
[----:B------:R-:W-:-:S02]  /*07d0*/  IMAD R5, R5, 0x4, R26 ;  /* 0x0000000405057824 */ /* 0x000fc400078e021a */
[----:B------:R-:W-:Y:S01]  /*07e0*/  PRMT R0, R0, 0x7710, RZ ;  /* 0x0000771000007816 */ /* 0x000fe200000000ff */
[----:B------:R-:W-:Y:S02]  /*07f0*/  IMAD R27, R27, 0x4, R8 ;  /* 0x000000041b1b7824 */ /* 0x000fe400078e0208 */
[----:B------:R-:W-:Y:S01]  /*0800*/  IMAD.SHL.U32 R7, R7, 0x2, RZ ;  /* 0x0000000207077824 */ /* 0x000fe200078e00ff */
[----:B0-----:R-:W-:Y:S01]  /*0810*/  LEA R17, R15, R12, 0x2 ;  /* 0x0000000c0f117211 */ /* 0x001fe200078e10ff */
[----:B------:R-:W-:Y:S01]  /*0820*/  IMAD.IADD R25, R25, 0x1, R0 ;  /* 0x0000000119197824 */ /* 0x000fe200078e0200 */
[----:B------:R-:W-:Y:S02]  /*0830*/  PRMT R0, R6, 0x3340, R11 ;  /* 0x0000334006007816 */ /* 0x000fe4000000000b */
[----:B----4-:R-:W-:Y:S02]  /*0840*/  IADD3 R27, PT, PT, R27, R10, RZ ;  /* 0x0000000a1b1b7210 */ /* 0x010fe40007ffe0ff */
[----:B------:R-:W-:Y:S01]  /*0850*/  PRMT R0, R0, 0x5410, R13 ;  /* 0x0000541000007816 */ /* 0x000fe2000000000d */
[----:B------:R-:W-:-:S02]  /*0860*/  IMAD.MOV R13, RZ, RZ, -R17 ;  /* 0x000000ffff0d7224 */ /* 0x000fc400078e0a11 */
[----:B-----5:R-:W-:Y:S02]  /*0870*/  IMAD.IADD R11, R9, 0x1, R14 ;  /* 0x00000001090b7824 */ /* 0x020fe400078e020e */
[----:B------:R-:W-:Y:S01]  /*0880*/  IMAD R6, R16, 0x2, R27 ;  /* 0x0000000210067824 */ /* 0x000fe200078e021b */
[----:B------:R-:W-:Y:S02]  /*0890*/  PRMT R13, R13, 0x7710, RZ ;  /* 0x000077100d0d7816 */ /* 0x000fe400000000ff */
[----:B------:R-:W-:Y:S01]  /*08a0*/  LEA R16, R9, R16, 0x1 ;  /* 0x0000001009107211 */ /* 0x000fe200078e08ff */
[----:B------:R-:W-:Y:S02]  /*08b0*/  IMAD R6, R11, 0x8, R6 ;  /* 0x000000080b067824 */ /* 0x000fe400078e0206 */
[C---:B-1----:R-:W-:Y:S02]  /*08c0*/  IMAD.SHL.U32 R11, R19.reuse, 0x4, RZ ;  /* 0x00000004130b7824 */ /* 0x042fe400078e00ff */
[----:B------:R-:W-:-:S02]  /*08d0*/  IMAD R6, R19, 0x2, R6 ;  /* 0x0000000213067824 */ /* 0x000fc400078e0206 */
[----:B------:R-:W-:Y:S01]  /*08e0*/  IDP.4A.U8.S8 R0, R0, UR5, R11 ;  /* 0x0000000500007c26 */ /* 0x000fe2000800040b */
[----:B------:R-:W-:Y:S01]  /*08f0*/  UMOV UR5, 0xf4fa ;  /* 0x0000f4fa00057882 */ /* 0x000fe20000000000 */
[----:B------:R-:W-:Y:S02]  /*0900*/  IMAD.SHL.U32 R9, R14, 0x8, RZ ;  /* 0x000000080e097824 */ /* 0x000fe400078e00ff */
[C---:B--2---:R-:W-:Y:S02]  /*0910*/  IMAD R20, R22.reuse, 0x4, R25 ;  /* 0x0000000416147824 */ /* 0x044fe400078e0219 */
[----:B------:R-:W-:Y:S01]  /*0920*/  IMAD R22, R22, 0x2, R5 ;  /* 0x0000000216167824 */ /* 0x000fe200078e0205 */
[----:B------:R-:W-:Y:S01]  /*0930*/  SHF.L.U32 R21, R21, 0x3, RZ ;  /* 0x0000000315157819 */ /* 0x000fe200000006ff */
[----:B------:R-:W-:Y:S01]  /*0940*/  IDP.2A.LO.U16.S8 R5, R18, UR5, RZ ;  /* 0x0000000512057c26 */ /* 0x000fe200080014ff */
[----:B------:R-:W-:-:S03]  /*0950*/  PRMT R23, R24, 0x5410, R23 ;  /* 0x0000541018177816 */ /* 0x000fc60000000017 */
[----:B------:R-:W-:Y:S01]  /*0960*/  IMAD.IADD R5, R5, 0x1, -R6 ;  /* 0x0000000105057824 */ /* 0x000fe200078e0a06 */
[--C-:B------:R-:W-:Y:S02]  /*0970*/  IADD3 R20, PT, PT, R13, R20, R21.reuse ;  /* 0x000000140d147210 */ /* 0x100fe40007ffe015 */
[----:B------:R-:W-:Y:S01]  /*0980*/  IADD3 R22, PT, PT, R12, R22, R21 ;  /* 0x000000160c167210 */ /* 0x000fe20007ffe015 */
[----:B------:R-:W-:Y:S01]  /*0990*/  IDP.2A.LO.U16.U8 R23, R23, UR6, R10 ;  /* 0x0000000617177c26 */ /* 0x000fe2000800100a */
[----:B------:R-:W-:Y:S02]  /*09a0*/  LOP3.LUT R20, R20, 0xffff, RZ, 0xc0, !PT ;  /* 0x0000ffff14147812 */ /* 0x000fe400078ec0ff */
[----:B------:R-:W-:Y:S02]  /*09b0*/  SHF.L.U32 R6, R16, 0x2, RZ ;  /* 0x0000000210067819 */ /* 0x000fe400000006ff */
[----:B------:R-:W-:Y:S01]  /*09c0*/  IADD3 R20, PT, PT, R0, R20, R23 ;  /* 0x0000001400147210 */ /* 0x000fe20007ffe017 */
[----:B------:R-:W-:-:S03]  /*09d0*/  IMAD.SHL.U32 R0, R15, 0x2, RZ ;  /* 0x000000020f007824 */ /* 0x000fc600078e00ff */
[----:B------:R-:W-:Y:S02]  /*09e0*/  IADD3 R6, PT, PT, -R6, R20, R9 ;  /* 0x0000001406067210 */ /* 0x000fe40007ffe109 */
[----:B------:R-:W-:Y:S02]  /*09f0*/  IADD3 R0, PT, PT, R5, R22, R0 ;  /* 0x0000001605007210 */ /* 0x000fe40007ffe000 */
[----:B------:R-:W-:Y:S02]  /*0a00*/  IADD3 R6, PT, PT, -R8, R6, R7 ;  /* 0x0000000608067210 */ /* 0x000fe40007ffe107 */
[----:B------:R-:W-:Y:S02]  /*0a10*/  PRMT R0, R0, 0x9910, RZ ;  /* 0x0000991000007816 */ /* 0x000fe400000000ff */
[----:B------:R-:W-:-:S03]  /*0a20*/  PRMT R5, R6, 0x9910, RZ ;  /* 0x0000991006057816 */ /* 0x000fc600000000ff */
[----:B------:R-:W-:-:S04]  /*0a30*/  IMAD R0, R0, R0, RZ ;  /* 0x0000000000007224 */ /* 0x000fc800078e02ff */
[----:B------:R-:W-:-:S05]  /*0a40*/  IMAD R0, R5, R5, R0 ;  /* 0x0000000505007224 */ /* 0x000fca00078e0200 */
[----:B------:R-:W-:-:S04]  /*0a50*/  I2FP.F32.U32 R0, R0 ;  /* 0x0000000000007245 */ /* 0x000fc80000201000 */
[----:B------:R0:W1:Y:S01]  /*0a60*/  MUFU.RSQ R5, R0 ;  /* 0x0000000000057308 */ /* 0x0000620000001400 */
[----:B------:R-:W-:-:S05]  /*0a70*/  VIADD R6, R0, 0xf3000000 ;  /* 0xf300000000067836 */ /* 0x000fca0000000000 */
[----:B------:R-:W-:-:S13]  /*0a80*/  ISETP.GT.U32.AND P0, PT, R6, 0x727fffff, PT ;  /* 0x727fffff0600780c */ /* 0x000fda0003f04070 */
[----:B01----:R-:W-:Y:S05]  /*0a90*/  @!P0 BRA `(.L_x_3) ;  /* 0x0000000000108947 */ /* 0x003fea0003800000 */
[----:B------:R-:W-:-:S07]  /*0aa0*/  MOV R10, 0xac0 ;  /* 0x00000ac0000a7802 */ /* 0x000fce0000000f00 */
[----:B------:R-:W-:Y:S05]  /*0ab0*/  CALL.REL.NOINC `($__internal_0_$__cuda_sm20_sqrt_rn_f32_slowpath) ;  /* 0x00000000004c7944 */ /* 0x000fea0003c00000 */
[----:B------:R-:W-:Y:S01]  /*0ac0*/  IMAD.MOV.U32 R0, RZ, RZ, R5 ;  /* 0x000000ffff007224 */ /* 0x000fe200078e0005 */
[----:B------:R-:W-:Y:S06]  /*0ad0*/  BRA `(.L_x_4) ;  /* 0x0000000000107947 */ /* 0x000fec0003800000 */
.L_x_3:
[----:B------:R-:W-:Y:S01]  /*0ae0*/  FMUL.FTZ R7, R0, R5 ;  /* 0x0000000500077220 */ /* 0x000fe20000410000 */
[----:B------:R-:W-:-:S03]  /*0af0*/  FMUL.FTZ R5, R5, 0.5 ;  /* 0x3f00000005057820 */ /* 0x000fc60000410000 */
[----:B------:R-:W-:-:S04]  /*0b00*/  FFMA R0, -R7, R7, R0 ;  /* 0x0000000707007223 */ /* 0x000fc80000000100 */
[----:B------:R-:W-:-:S07]  /*0b10*/  FFMA R0, R0, R5, R7 ;  /* 0x0000000500007223 */ /* 0x000fce0000000007 */
.L_x_4:
[----:B------:R-:W-:Y:S05]  /*0b20*/  BSYNC.RECONVERGENT B0 ;  /* 0x0000000000007941 */ /* 0x000fea0003800200 */
.L_x_2:
[----:B------:R-:W0:Y:S01]  /*0b30*/  LDCU UR5, c[0x0][0x394] ;  /* 0x00007280ff0577ac */ /* 0x000e220008000800 */
[----:B------:R-:W-:Y:S01]  /*0b40*/  FMUL R0, R0, 0.125 ;  /* 0x3e00000000007820 */ /* 0x000fe20000400000 */
[----:B------:R-:W-:Y:S01]  /*0b50*/  IADD3 R2, PT, PT, R2, UR4, RZ ;  /* 0x0000000402027c10 */ /* 0x000fe2000fffe0ff */
[----:B------:R-:W1:Y:S03]  /*0b60*/  LDCU.64 UR6, c[0x0][0x388] ;  /* 0x00007100ff0677ac */ /* 0x000e660008000a00 */
[----:B------:R-:W-:-:S04]  /*0b70*/  FMNMX.NAN R0, R0, 255, PT ;  /* 0x437f000000007809 */ /* 0x000fc80003820000 */
[----:B------:R-:W2:Y:S01]  /*0b80*/  F2I.U32.TRUNC.NTZ R5, R0 ;  /* 0x0000000000057305 */ /* 0x000ea2000020f000 */
[----:B0-----:R-:W-:-:S04]  /*0b90*/  IMAD R3, R4, UR5, R3 ;  /* 0x0000000504037c24 */ /* 0x001fc8000f8e0203 */
[----:B------:R-:W-:-:S05]  /*0ba0*/  IMAD R2, R3, 0x3, R2 ;  /* 0x0000000303027824 */ /* 0x000fca00078e0202 */
[----:B-1----:R-:W-:-:S05]  /*0bb0*/  IADD3 R2, P0, PT, R2, UR6, RZ ;  /* 0x0000000602027c10 */ /* 0x002fca000ff1e0ff */
[----:B------:R-:W-:-:S05]  /*0bc0*/  IMAD.X R3, RZ, RZ, UR7, P0 ;  /* 0x00000007ff037e24 */ /* 0x000fca00080e06ff */
[----:B--2---:R-:W-:Y:S01]  /*0bd0*/  STG.E.U8 desc[UR10][R2.64], R5 ;  /* 0x0000000502007986 */ /* 0x004fe2000c10110a */
[----:B------:R-:W-:Y:S05]  /*0be0*/  EXIT ;  /* 0x000000000000794d */ /* 0x000fea0003800000 */
        .weak           $__internal_0_$__cuda_sm20_sqrt_rn_f32_slowpath
        .type           $__internal_0_$__cuda_sm20_sqrt_rn_f32_slowpath,@function
        .size           $__internal_0_$__cuda_sm20_sqrt_rn_f32_slowpath,(.L_x_7 - $__internal_0_$__cuda_sm20_sqrt_rn_f32_slowpath)
$__internal_0_$__cuda_sm20_sqrt_rn_f32_slowpath:
[----:B------:R-:W-:-:S13]  /*0bf0*/  LOP3.LUT P0, RZ, R0, 0x7fffffff, RZ, 0xc0, !PT ;  /* 0x7fffffff00ff7812 */ /* 0x000fda000780c0ff */
[----:B------:R-:W-:Y:S01]  /*0c00*/  @!P0 IMAD.MOV.U32 R5, RZ, RZ, R0 ;  /* 0x000000ffff058224 */ /* 0x000fe200078e0000 */
[----:B------:R-:W-:Y:S06]  /*0c10*/  @!P0 BRA `(.L_x_5) ;  /* 0x0000000000408947 */ /* 0x000fec0003800000 */
[----:B------:R-:W-:-:S13]  /*0c20*/  FSETP.GEU.FTZ.AND P0, PT, R0, RZ, PT ;  /* 0x000000ff0000720b */ /* 0x000fda0003f1e000 */
[----:B------:R-:W-:Y:S01]  /*0c30*/  @!P0 IMAD.MOV.U32 R5, RZ, RZ, 0x7fffffff ;  /* 0x7fffffffff058424 */ /* 0x000fe200078e00ff */
[----:B------:R-:W-:Y:S06]  /*0c40*/  @!P0 BRA `(.L_x_5) ;  /* 0x0000000000348947 */ /* 0x000fec0003800000 */
[----:B------:R-:W-:-:S13]  /*0c50*/  FSETP.GTU.FTZ.AND P0, PT, |R0|, +INF , PT ;  /* 0x7f8000000000780b */ /* 0x000fda0003f1c200 */
[----:B------:R-:W-:Y:S01]  /*0c60*/  @P0 FADD.FTZ R5, R0, 1 ;  /* 0x3f80000000050421 */ /* 0x000fe20000010000 */
[----:B------:R-:W-:Y:S06]  /*0c70*/  @P0 BRA `(.L_x_5) ;  /* 0x0000000000280947 */ /* 0x000fec0003800000 */
[----:B------:R-:W-:-:S13]  /*0c80*/  FSETP.NEU.FTZ.AND P0, PT, |R0|, +INF , PT ;  /* 0x7f8000000000780b */ /* 0x000fda0003f1d200 */
[----:B------:R-:W-:-:S04]  /*0c90*/  @P0 FFMA R6, R0, 1.84467440737095516160e+19, RZ ;  /* 0x5f80000000060823 */ /* 0x000fc800000000ff */
[----:B------:R-:W0:Y:S02]  /*0ca0*/  @P0 MUFU.RSQ R5, R6 ;  /* 0x0000000600050308 */ /* 0x000e240000001400 */
[----:B0-----:R-:W-:Y:S01]  /*0cb0*/  @P0 FMUL.FTZ R7, R6, R5 ;  /* 0x0000000506070220 */ /* 0x001fe20000410000 */
[----:B------:R-:W-:Y:S01]  /*0cc0*/  @P0 FMUL.FTZ R9, R5, 0.5 ;  /* 0x3f00000005090820 */ /* 0x000fe20000410000 */
[----:B------:R-:W-:Y:S02]  /*0cd0*/  @!P0 MOV R5, R0 ;  /* 0x0000000000058202 */ /* 0x000fe40000000f00 */
[----:B------:R-:W-:-:S04]  /*0ce0*/  @P0 FADD.FTZ R8, -R7, -RZ ;  /* 0x800000ff07080221 */ /* 0x000fc80000010100 */
[----:B------:R-:W-:-:S04]  /*0cf0*/  @P0 FFMA R8, R7, R8, R6 ;  /* 0x0000000807080223 */ /* 0x000fc80000000006 */
[----:B------:R-:W-:-:S04]  /*0d00*/  @P0 FFMA R8, R8, R9, R7 ;  /* 0x0000000908080223 */ /* 0x000fc80000000007 */
[----:B------:R-:W-:-:S07]  /*0d10*/  @P0 FMUL.FTZ R5, R8, 2.3283064365386962891e-10 ;  /* 0x2f80000008050820 */ /* 0x000fce0000410000 */
.L_x_5:
[----:B------:R-:W-:Y:S02]  /*0d20*/  IMAD.MOV.U32 R6, RZ, RZ, R10 ;  /* 0x000000ffff067224 */ /* 0x000fe400078e000a */
[----:B------:R-:W-:-:S04]  /*0d30*/  IMAD.MOV.U32 R7, RZ, RZ, 0x0 ;  /* 0x00000000ff077424 */ /* 0x000fc800078e00ff */
[----:B------:R-:W-:Y:S05]  /*0d40*/  RET.REL.NODEC R6 `(_Z5sobelPhS_jjj) ;  /* 0xfffffff006ac7950 */ /* 0x000fea0003c3ffff */
.L_x_6:
[----:B------:R-:W-:-:S00]  /*0d50*/  BRA `(.L_x_6) ;  /* 0xfffffffc00fc7947 */ /* 0x000fc0000383ffff */
[----:B------:R-:W-:-:S00]  /*0d60*/  NOP ;  /* 0x0000000000007918 */ /* 0x000fc00000000000 */
        /* <DEDUP_REMOVED lines=9> */
.L_x_7:


//--------------------- .nv.shared._Z5sobelPhS_jjj --------------------------
	.section	.nv.shared._Z5sobelPhS_jjj,"aw",@nobits
	.sectionflags	@""
	.align	2
.nv.shared._Z5sobelPhS_jjj:
	.zero		2064


//--------------------- .nv.shared.reserved.0     --------------------------
	.section	.nv.shared.reserved.0,"aw",@nobits
	.weak		__nv_reservedSMEM_offset_0_alias
	.size		__nv_reservedSMEM_offset_0_alias, 0, 64
	.other		__nv_reservedSMEM_offset_0_alias,@"STO_CUDA_RESERVED_SHARED STV_DEFAULT"
__nv_reservedSMEM_offset_0_alias:
	.zero		0
	.zero		64


//--------------------- .nv.constant0._Z5sobelPhS_jjj --------------------------
	.section	.nv.constant0._Z5sobelPhS_jjj,"a",@progbits
	.sectionflags	@""
	.align	4
.nv.constant0._Z5sobelPhS_jjj:
	.zero		924


//--------------------- SYMBOLS --------------------------

	.type		.nv.reservedSmem.offset0,@object
	.size		.nv.reservedSmem.offset0,0x4
	.type		.nv.reservedSmem.cap,@object
	.size		.nv.reservedSmem.cap,0x4
